//
// Generated by NVIDIA NVVM Compiler
//
// Compiler Build ID: CL-36424714
// Cuda compilation tools, release 13.0, V13.0.88
// Based on NVVM 20.0.0
//

.version 9.0
.target sm_100
.address_size 64

	// .globl	_Z20matrixMultipleKernelPdS_S_iii

.visible .entry _Z20matrixMultipleKernelPdS_S_iii(
	.param .u64 .ptr .align 1 _Z20matrixMultipleKernelPdS_S_iii_param_0,
	.param .u64 .ptr .align 1 _Z20matrixMultipleKernelPdS_S_iii_param_1,
	.param .u64 .ptr .align 1 _Z20matrixMultipleKernelPdS_S_iii_param_2,
	.param .u32 _Z20matrixMultipleKernelPdS_S_iii_param_3,
	.param .u32 _Z20matrixMultipleKernelPdS_S_iii_param_4,
	.param .u32 _Z20matrixMultipleKernelPdS_S_iii_param_5
)
{
	.reg .pred 	%p<13>;
	.reg .b32 	%r<46>;
	.reg .b64 	%rd<39>;
	.reg .b64 	%fd<68>;

	ld.param.u64 	%rd4, [_Z20matrixMultipleKernelPdS_S_iii_param_0];
	ld.param.u64 	%rd5, [_Z20matrixMultipleKernelPdS_S_iii_param_1];
	ld.param.u64 	%rd3, [_Z20matrixMultipleKernelPdS_S_iii_param_2];
	ld.param.u32 	%r22, [_Z20matrixMultipleKernelPdS_S_iii_param_3];
	ld.param.u32 	%r20, [_Z20matrixMultipleKernelPdS_S_iii_param_4];
	ld.param.u32 	%r23, [_Z20matrixMultipleKernelPdS_S_iii_param_5];
	cvta.to.global.u64 	%rd1, %rd5;
	cvta.to.global.u64 	%rd2, %rd4;
	mov.u32 	%r24, %ctaid.x;
	mov.u32 	%r25, %ntid.x;
	mov.u32 	%r26, %tid.x;
	mad.lo.s32 	%r1, %r24, %r25, %r26;
	mov.u32 	%r27, %ctaid.y;
	mov.u32 	%r28, %ntid.y;
	mov.u32 	%r29, %tid.y;
	mad.lo.s32 	%r30, %r27, %r28, %r29;
	setp.ge.s32 	%p1, %r1, %r22;
	setp.ge.s32 	%p2, %r30, %r23;
	or.pred  	%p3, %p1, %p2;
	@%p3 bra 	$L__BB0_14;
	setp.lt.s32 	%p4, %r20, 1;
	mov.f64 	%fd67, 0d0000000000000000;
	@%p4 bra 	$L__BB0_13;
	mul.lo.s32 	%r3, %r20, %r1;
	and.b32  	%r4, %r20, 7;
	setp.lt.u32 	%p5, %r20, 8;
	mov.f64 	%fd67, 0d0000000000000000;
	mov.b32 	%r44, 0;
	@%p5 bra 	$L__BB0_5;
	and.b32  	%r44, %r20, 2147483640;
	neg.s32 	%r42, %r44;
	shl.b32 	%r7, %r23, 3;
	mov.f64 	%fd67, 0d0000000000000000;
	mul.wide.s32 	%rd10, %r23, 8;
	mov.u32 	%r40, %r3;
	mov.u32 	%r41, %r30;
$L__BB0_4:
	.pragma "nounroll";
	mul.wide.s32 	%rd6, %r40, 8;
	add.s64 	%rd7, %rd2, %rd6;
	ld.global.f64 	%fd17, [%rd7];
	mul.wide.s32 	%rd8, %r41, 8;
	add.s64 	%rd9, %rd1, %rd8;
	ld.global.f64 	%fd18, [%rd9];
	fma.rn.f64 	%fd19, %fd17, %fd18, %fd67;
	ld.global.f64 	%fd20, [%rd7+8];
	add.s64 	%rd11, %rd9, %rd10;
	ld.global.f64 	%fd21, [%rd11];
	fma.rn.f64 	%fd22, %fd20, %fd21, %fd19;
	ld.global.f64 	%fd23, [%rd7+16];
	add.s64 	%rd12, %rd11, %rd10;
	ld.global.f64 	%fd24, [%rd12];
	fma.rn.f64 	%fd25, %fd23, %fd24, %fd22;
	ld.global.f64 	%fd26, [%rd7+24];
	add.s64 	%rd13, %rd12, %rd10;
	ld.global.f64 	%fd27, [%rd13];
	fma.rn.f64 	%fd28, %fd26, %fd27, %fd25;
	ld.global.f64 	%fd29, [%rd7+32];
	add.s64 	%rd14, %rd13, %rd10;
	ld.global.f64 	%fd30, [%rd14];
	fma.rn.f64 	%fd31, %fd29, %fd30, %fd28;
	ld.global.f64 	%fd32, [%rd7+40];
	add.s64 	%rd15, %rd14, %rd10;
	ld.global.f64 	%fd33, [%rd15];
	fma.rn.f64 	%fd34, %fd32, %fd33, %fd31;
	ld.global.f64 	%fd35, [%rd7+48];
	add.s64 	%rd16, %rd15, %rd10;
	ld.global.f64 	%fd36, [%rd16];
	fma.rn.f64 	%fd37, %fd35, %fd36, %fd34;
	ld.global.f64 	%fd38, [%rd7+56];
	add.s64 	%rd17, %rd16, %rd10;
	ld.global.f64 	%fd39, [%rd17];
	fma.rn.f64 	%fd67, %fd38, %fd39, %fd37;
	add.s32 	%r42, %r42, 8;
	add.s32 	%r41, %r41, %r7;
	add.s32 	%r40, %r40, 8;
	setp.ne.s32 	%p6, %r42, 0;
	@%p6 bra 	$L__BB0_4;
$L__BB0_5:
	setp.eq.s32 	%p7, %r4, 0;
	@%p7 bra 	$L__BB0_13;
	and.b32  	%r15, %r20, 3;
	setp.lt.u32 	%p8, %r4, 4;
	@%p8 bra 	$L__BB0_8;
	add.s32 	%r32, %r44, %r3;
	mad.lo.s32 	%r33, %r44, %r23, %r30;
	mul.wide.s32 	%rd18, %r32, 8;
	add.s64 	%rd19, %rd2, %rd18;
	ld.global.f64 	%fd41, [%rd19];
	mul.wide.s32 	%rd20, %r33, 8;
	add.s64 	%rd21, %rd1, %rd20;
	ld.global.f64 	%fd42, [%rd21];
	fma.rn.f64 	%fd43, %fd41, %fd42, %fd67;
	ld.global.f64 	%fd44, [%rd19+8];
	mul.wide.s32 	%rd22, %r23, 8;
	add.s64 	%rd23, %rd21, %rd22;
	ld.global.f64 	%fd45, [%rd23];
	fma.rn.f64 	%fd46, %fd44, %fd45, %fd43;
	ld.global.f64 	%fd47, [%rd19+16];
	add.s64 	%rd24, %rd23, %rd22;
	ld.global.f64 	%fd48, [%rd24];
	fma.rn.f64 	%fd49, %fd47, %fd48, %fd46;
	ld.global.f64 	%fd50, [%rd19+24];
	add.s64 	%rd25, %rd24, %rd22;
	ld.global.f64 	%fd51, [%rd25];
	fma.rn.f64 	%fd67, %fd50, %fd51, %fd49;
	add.s32 	%r44, %r44, 4;
$L__BB0_8:
	setp.eq.s32 	%p9, %r15, 0;
	@%p9 bra 	$L__BB0_13;
	setp.eq.s32 	%p10, %r15, 1;
	@%p10 bra 	$L__BB0_11;
	add.s32 	%r34, %r44, %r3;
	mad.lo.s32 	%r35, %r44, %r23, %r30;
	mul.wide.s32 	%rd26, %r34, 8;
	add.s64 	%rd27, %rd2, %rd26;
	ld.global.f64 	%fd53, [%rd27];
	mul.wide.s32 	%rd28, %r35, 8;
	add.s64 	%rd29, %rd1, %rd28;
	ld.global.f64 	%fd54, [%rd29];
	fma.rn.f64 	%fd55, %fd53, %fd54, %fd67;
	ld.global.f64 	%fd56, [%rd27+8];
	mul.wide.s32 	%rd30, %r23, 8;
	add.s64 	%rd31, %rd29, %rd30;
	ld.global.f64 	%fd57, [%rd31];
	fma.rn.f64 	%fd67, %fd56, %fd57, %fd55;
	add.s32 	%r44, %r44, 2;
$L__BB0_11:
	and.b32  	%r36, %r20, 1;
	setp.eq.b32 	%p11, %r36, 1;
	not.pred 	%p12, %p11;
	@%p12 bra 	$L__BB0_13;
	add.s32 	%r37, %r44, %r3;
	mad.lo.s32 	%r38, %r44, %r23, %r30;
	mul.wide.s32 	%rd32, %r37, 8;
	add.s64 	%rd33, %rd2, %rd32;
	ld.global.f64 	%fd58, [%rd33];
	mul.wide.s32 	%rd34, %r38, 8;
	add.s64 	%rd35, %rd1, %rd34;
	ld.global.f64 	%fd59, [%rd35];
	fma.rn.f64 	%fd67, %fd58, %fd59, %fd67;
$L__BB0_13:
	mad.lo.s32 	%r39, %r23, %r1, %r30;
	cvta.to.global.u64 	%rd36, %rd3;
	mul.wide.s32 	%rd37, %r39, 8;
	add.s64 	%rd38, %rd36, %rd37;
	st.global.f64 	[%rd38], %fd67;
$L__BB0_14:
	ret;

}


// ===== COMPILED SASS (sm_100) =====

	.target	sm_100

	.elftype	@"ET_EXEC"


//--------------------- .note.nv.tkinfo           --------------------------
	.section	.note.nv.tkinfo,"",@"SHT_NOTE"
	.sectionflags	@"SHF_NOTE_NV_TKINFO"
	.tkinfo
        /*0018*/ 	.word	0x00000002
        /*0030*/ 	.string	""
        /*0030*/ 	.string	"ptxas"
        /*0030*/ 	.string	"Cuda compilation tools, release 13.0, V13.0.88"
        /*0030*/ 	.string	"Build cuda_13.0.r13.0/compiler.36424714_0"
        /*0030*/ 	.string	"-arch sm_100 -m 64 "



//--------------------- .note.nv.cuinfo           --------------------------
	.section	.note.nv.cuinfo,"",@"SHT_NOTE"
	.sectionflags	@"SHF_NOTE_NV_CUINFO"
        /*0018*/ 	.short	0x0002
        /*001a*/ 	.short	0x0064
        /*001c*/ 	.short	0x0082
	.zero		2


//--------------------- .nv.info                  --------------------------
	.section	.nv.info,"",@"SHT_CUDA_INFO"
	.align	4


	//----- nvinfo : EIATTR_REGCOUNT
	.align		4
        /*0000*/ 	.byte	0x04, 0x2f
        /*0002*/ 	.short	(.L_1 - .L_0)
	.align		4
.L_0:
        /*0004*/ 	.word	index@(_Z20matrixMultipleKernelPdS_S_iii)
        /*0008*/ 	.word	0x00000020


	//----- nvinfo : EIATTR_FRAME_SIZE
	.align		4
.L_1:
        /*000c*/ 	.byte	0x04, 0x11
        /*000e*/ 	.short	(.L_3 - .L_2)
	.align		4
.L_2:
        /*0010*/ 	.word	index@(_Z20matrixMultipleKernelPdS_S_iii)
        /*0014*/ 	.word	0x00000000


	//----- nvinfo : EIATTR_MIN_STACK_SIZE
	.align		4
.L_3:
        /*0018*/ 	.byte	0x04, 0x12
        /*001a*/ 	.short	(.L_5 - .L_4)
	.align		4
.L_4:
        /*001c*/ 	.word	index@(_Z20matrixMultipleKernelPdS_S_iii)
        /*0020*/ 	.word	0x00000000
.L_5:


//--------------------- .nv.compat                --------------------------
	.section	.nv.compat,"",@"SHT_CUDA_COMPAT_INFO"
	.align	4
        /*0000*/ 	.byte	0x02, 0x09, 0x00, 0x00, 0x02, 0x02, 0x01, 0x00, 0x02, 0x05, 0x05, 0x00, 0x03, 0x07, 0x01, 0x01
        /*0010*/ 	.byte	0x02, 0x03, 0x00, 0x00, 0x02, 0x06, 0x01, 0x00, 0x04, 0x0b, 0x08, 0x00, 0x01, 0x00, 0x00, 0x00
        /*0020*/ 	.byte	0x00, 0x00, 0x00, 0x00


//--------------------- .nv.info._Z20matrixMultipleKernelPdS_S_iii --------------------------
	.section	.nv.info._Z20matrixMultipleKernelPdS_S_iii,"",@"SHT_CUDA_INFO"
	.sectionflags	@""
	.align	4


	//----- nvinfo : EIATTR_CUDA_API_VERSION
	.align		4
        /*0000*/ 	.byte	0x04, 0x37
        /*0002*/ 	.short	(.L_7 - .L_6)
.L_6:
        /*0004*/ 	.word	0x00000082


	//----- nvinfo : EIATTR_KPARAM_INFO
	.align		4
.L_7:
        /*0008*/ 	.byte	0x04, 0x17
        /*000a*/ 	.short	(.L_9 - .L_8)
.L_8:
        /*000c*/ 	.word	0x00000000
        /*0010*/ 	.short	0x0005
        /*0012*/ 	.short	0x0020
        /*0014*/ 	.byte	0x00, 0xf0, 0x11, 0x00


	//----- nvinfo : EIATTR_KPARAM_INFO
	.align		4
.L_9:
        /*0018*/ 	.byte	0x04, 0x17
        /*001a*/ 	.short	(.L_11 - .L_10)
.L_10:
        /*001c*/ 	.word	0x00000000
        /*0020*/ 	.short	0x0004
        /*0022*/ 	.short	0x001c
        /*0024*/ 	.byte	0x00, 0xf0, 0x11, 0x00


	//----- nvinfo : EIATTR_KPARAM_INFO
	.align		4
.L_11:
        /*0028*/ 	.byte	0x04, 0x17
        /*002a*/ 	.short	(.L_13 - .L_12)
.L_12:
        /*002c*/ 	.word	0x00000000
        /*0030*/ 	.short	0x0003
        /*0032*/ 	.short	0x0018
        /*0034*/ 	.byte	0x00, 0xf0, 0x11, 0x00


	//----- nvinfo : EIATTR_KPARAM_INFO
	.align		4
.L_13:
        /*0038*/ 	.byte	0x04, 0x17
        /*003a*/ 	.short	(.L_15 - .L_14)
.L_14:
        /*003c*/ 	.word	0x00000000
        /*0040*/ 	.short	0x0002
        /*0042*/ 	.short	0x0010
        /*0044*/ 	.byte	0x00, 0xf5, 0x21, 0x00


	//----- nvinfo : EIATTR_KPARAM_INFO
	.align		4
.L_15:
        /*0048*/ 	.byte	0x04, 0x17
        /*004a*/ 	.short	(.L_17 - .L_16)
.L_16:
        /*004c*/ 	.word	0x00000000
        /*0050*/ 	.short	0x0001
        /*0052*/ 	.short	0x0008
        /*0054*/ 	.byte	0x00, 0xf5, 0x21, 0x00


	//----- nvinfo : EIATTR_KPARAM_INFO
	.align		4
.L_17:
        /*0058*/ 	.byte	0x04, 0x17
        /*005a*/ 	.short	(.L_19 - .L_18)
.L_18:
        /*005c*/ 	.word	0x00000000
        /*0060*/ 	.short	0x0000
        /*0062*/ 	.short	0x0000
        /*0064*/ 	.byte	0x00, 0xf5, 0x21, 0x00


	//----- nvinfo : EIATTR_SPARSE_MMA_MASK
	.align		4
.L_19:
        /*0068*/ 	.byte	0x03, 0x50
        /*006a*/ 	.short	0x0000


	//----- nvinfo : EIATTR_MAXREG_COUNT
	.align		4
        /*006c*/ 	.byte	0x03, 0x1b
        /*006e*/ 	.short	0x00ff


	//----- nvinfo : EIATTR_MERCURY_ISA_VERSION
	.align		4
        /*0070*/ 	.byte	0x03, 0x5f
        /*0072*/ 	.short	0x0101


	//----- nvinfo : EIATTR_VRC_CTA_INIT_COUNT
	.align		4
        /*0074*/ 	.byte	0x02, 0x4a
	.zero		1
	.zero		1


	//----- nvinfo : EIATTR_EXIT_INSTR_OFFSETS
	.align		4
        /*0078*/ 	.byte	0x04, 0x1c
        /*007a*/ 	.short	(.L_21 - .L_20)


	//   ....[0]....
.L_20:
        /*007c*/ 	.word	0x000000d0


	//   ....[1]....
        /*0080*/ 	.word	0x00000810


	//----- nvinfo : EIATTR_CBANK_PARAM_SIZE
	.align		4
.L_21:
        /*0084*/ 	.byte	0x03, 0x19
        /*0086*/ 	.short	0x0024


	//----- nvinfo : EIATTR_PARAM_CBANK
	.align		4
        /*0088*/ 	.byte	0x04, 0x0a
        /*008a*/ 	.short	(.L_23 - .L_22)
	.align		4
.L_22:
        /*008c*/ 	.word	index@(.nv.constant0._Z20matrixMultipleKernelPdS_S_iii)
        /*0090*/ 	.short	0x0380
        /*0092*/ 	.short	0x0024


	//----- nvinfo : EIATTR_SW_WAR
	.align		4
.L_23:
        /*0094*/ 	.byte	0x04, 0x36
        /*0096*/ 	.short	(.L_25 - .L_24)
.L_24:
        /*0098*/ 	.word	0x00000008
.L_25:


//--------------------- .nv.callgraph             --------------------------
	.section	.nv.callgraph,"",@"SHT_CUDA_CALLGRAPH"
	.align	4
	.sectionentsize	8
	.align		4
        /*0000*/ 	.word	0x00000000
	.align		4
        /*0004*/ 	.word	0xffffffff
	.align		4
        /*0008*/ 	.word	0x00000000
	.align		4
        /*000c*/ 	.word	0xfffffffe
	.align		4
        /*0010*/ 	.word	0x00000000
	.align		4
        /*0014*/ 	.word	0xfffffffd
	.align		4
        /*0018*/ 	.word	0x00000000
	.align		4
        /*001c*/ 	.word	0xfffffffc


//--------------------- .text._Z20matrixMultipleKernelPdS_S_iii --------------------------
	.section	.text._Z20matrixMultipleKernelPdS_S_iii,"ax",@progbits
	.align	128
        .global         _Z20matrixMultipleKernelPdS_S_iii
        .type           _Z20matrixMultipleKernelPdS_S_iii,@function
        .size           _Z20matrixMultipleKernelPdS_S_iii,(.L_x_5 - _Z20matrixMultipleKernelPdS_S_iii)
        .other          _Z20matrixMultipleKernelPdS_S_iii,@"STO_CUDA_ENTRY STV_DEFAULT"
_Z20matrixMultipleKernelPdS_S_iii:
.text._Z20matrixMultipleKernelPdS_S_iii:
[----:B------:R-:W-:Y:S01]  /*0000*/  LDC R1, c[0x0][0x37c] ;  /* 0x0000df00ff017b82 */ /* 0x000fe20000000800 */
[----:B------:R-:W0:Y:S07]  /*0010*/  S2R R4, SR_TID.Y ;  /* 0x0000000000047919 */ /* 0x000e2e0000002200 */
[----:B------:R-:W1:Y:S01]  /*0020*/  LDC R2, c[0x0][0x360] ;  /* 0x0000d800ff027b82 */ /* 0x000e620000000800 */
[----:B------:R-:W2:Y:S01]  /*0030*/  LDCU UR6, c[0x0][0x398] ;  /* 0x00007300ff0677ac */ /* 0x000ea20008000800 */
[----:B------:R-:W1:Y:S06]  /*0040*/  S2R R5, SR_TID.X ;  /* 0x0000000000057919 */ /* 0x000e6c0000002100 */
[----:B------:R-:W0:Y:S08]  /*0050*/  S2UR UR5, SR_CTAID.Y ;  /* 0x00000000000579c3 */ /* 0x000e300000002600 */
[----:B------:R-:W0:Y:S08]  /*0060*/  LDC R3, c[0x0][0x364] ;  /* 0x0000d900ff037b82 */ /* 0x000e300000000800 */
[----:B------:R-:W1:Y:S08]  /*0070*/  S2UR UR4, SR_CTAID.X ;  /* 0x00000000000479c3 */ /* 0x000e700000002500 */
[----:B------:R-:W3:Y:S01]  /*0080*/  LDC R0, c[0x0][0x3a0] ;  /* 0x0000e800ff007b82 */ /* 0x000ee20000000800 */
[----:B0-----:R-:W-:-:S02]  /*0090*/  IMAD R3, R3, UR5, R4 ;  /* 0x0000000503037c24 */ /* 0x001fc4000f8e0204 */
[----:B-1----:R-:W-:-:S03]  /*00a0*/  IMAD R2, R2, UR4, R5 ;  /* 0x0000000402027c24 */ /* 0x002fc6000f8e0205 */
[----:B---3--:R-:W-:-:S04]  /*00b0*/  ISETP.GE.AND P0, PT, R3, R0, PT ;  /* 0x000000000300720c */ /* 0x008fc80003f06270 */
[----:B--2---:R-:W-:-:S13]  /*00c0*/  ISETP.GE.OR P0, PT, R2, UR6, P0 ;  /* 0x0000000602007c0c */ /* 0x004fda0008706670 */
[----:B------:R-:W-:Y:S05]  /*00d0*/  @P0 EXIT ;  /* 0x000000000000094d */ /* 0x000fea0003800000 */
[----:B------:R-:W0:Y:S01]  /*00e0*/  LDC R5, c[0x0][0x39c] ;  /* 0x0000e700ff057b82 */ /* 0x000e220000000800 */
[----:B------:R-:W1:Y:S01]  /*00f0*/  LDCU.64 UR4, c[0x0][0x358] ;  /* 0x00006b00ff0477ac */ /* 0x000e620008000a00 */
[----:B------:R-:W-:Y:S02]  /*0100*/  CS2R R12, SRZ ;  /* 0x00000000000c7805 */ /* 0x000fe4000001ff00 */
[----:B0-----:R-:W-:-:S13]  /*0110*/  ISETP.GE.AND P0, PT, R5, 0x1, PT ;  /* 0x000000010500780c */ /* 0x001fda0003f06270 */
[----:B-1----:R-:W-:Y:S05]  /*0120*/  @!P0 BRA `(.L_x_0) ;  /* 0x0000000400a88947 */ /* 0x002fea0003800000 */
[C---:B------:R-:W-:Y:S01]  /*0130*/  ISETP.GE.U32.AND P1, PT, R5.reuse, 0x8, PT ;  /* 0x000000080500780c */ /* 0x040fe20003f26070 */
[----:B------:R-:W-:Y:S01]  /*0140*/  HFMA2 R24, -RZ, RZ, 0, 0 ;  /* 0x00000000ff187431 */ /* 0x000fe200000001ff */
[----:B------:R-:W-:Y:S01]  /*0150*/  LOP3.LUT R6, R5, 0x7, RZ, 0xc0, !PT ;  /* 0x0000000705067812 */ /* 0x000fe200078ec0ff */
[----:B------:R-:W-:Y:S01]  /*0160*/  IMAD R7, R2, R5, RZ ;  /* 0x0000000502077224 */ /* 0x000fe200078e02ff */
[----:B------:R-:W-:Y:S02]  /*0170*/  CS2R R12, SRZ ;  /* 0x00000000000c7805 */ /* 0x000fe4000001ff00 */
[----:B------:R-:W-:-:S07]  /*0180*/  ISETP.NE.AND P0, PT, R6, RZ, PT ;  /* 0x000000ff0600720c */ /* 0x000fce0003f05270 */
[----:B------:R-:W-:Y:S06]  /*0190*/  @!P1 BRA `(.L_x_1) ;  /* 0x0000000000b49947 */ /* 0x000fec0003800000 */
[----:B------:R-:W-:Y:S02]  /*01a0*/  LOP3.LUT R24, R5, 0x7ffffff8, RZ, 0xc0, !PT ;  /* 0x7ffffff805187812 */ /* 0x000fe400078ec0ff */
[----:B------:R-:W-:Y:S02]  /*01b0*/  CS2R R12, SRZ ;  /* 0x00000000000c7805 */ /* 0x000fe4000001ff00 */
[----:B------:R-:W-:Y:S02]  /*01c0*/  MOV R4, R7 ;  /* 0x0000000700047202 */ /* 0x000fe40000000f00 */
[----:B------:R-:W-:Y:S02]  /*01d0*/  MOV R25, R3 ;  /* 0x0000000300197202 */ /* 0x000fe40000000f00 */
[----:B------:R-:W-:-:S07]  /*01e0*/  IADD3 R26, PT, PT, -R24, RZ, RZ ;  /* 0x000000ff181a7210 */ /* 0x000fce0007ffe1ff */
.L_x_2:
[----:B------:R-:W0:Y:S08]  /*01f0*/  LDC.64 R22, c[0x0][0x380] ;  /* 0x0000e000ff167b82 */ /* 0x000e300000000a00 */
[----:B------:R-:W1:Y:S01]  /*0200*/  LDC.64 R18, c[0x0][0x388] ;  /* 0x0000e200ff127b82 */ /* 0x000e620000000a00 */
[----:B0-----:R-:W-:-:S05]  /*0210*/  IMAD.WIDE R22, R4, 0x8, R22 ;  /* 0x0000000804167825 */ /* 0x001fca00078e0216 */
[----:B------:R-:W2:Y:S01]  /*0220*/  LDG.E.64 R10, desc[UR4][R22.64] ;  /* 0x00000004160a7981 */ /* 0x000ea2000c1e1b00 */
[----:B-1----:R-:W-:-:S03]  /*0230*/  IMAD.WIDE R18, R25, 0x8, R18 ;  /* 0x0000000819127825 */ /* 0x002fc600078e0212 */
[----:B------:R-:W3:Y:S04]  /*0240*/  LDG.E.64 R8, desc[UR4][R22.64+0x8] ;  /* 0x0000080416087981 */ /* 0x000ee8000c1e1b00 */
[----:B------:R-:W2:Y:S01]  /*0250*/  LDG.E.64 R16, desc[UR4][R18.64] ;  /* 0x0000000412107981 */ /* 0x000ea2000c1e1b00 */
[----:B------:R-:W-:-:S05]  /*0260*/  IMAD.WIDE R28, R0, 0x8, R18 ;  /* 0x00000008001c7825 */ /* 0x000fca00078e0212 */
[----:B------:R-:W3:Y:S01]  /*0270*/  LDG.E.64 R14, desc[UR4][R28.64] ;  /* 0x000000041c0e7981 */ /* 0x000ee2000c1e1b00 */
[----:B------:R-:W-:Y:S01]  /*0280*/  IMAD.WIDE R20, R0, 0x8, R28 ;  /* 0x0000000800147825 */ /* 0x000fe200078e021c */
[----:B--2---:R-:W-:Y:S02]  /*0290*/  DFMA R16, R10, R16, R12 ;  /* 0x000000100a10722b */ /* 0x004fe4000000000c */
[----:B------:R-:W2:Y:S04]  /*02a0*/  LDG.E.64 R12, desc[UR4][R22.64+0x10] ;  /* 0x00001004160c7981 */ /* 0x000ea8000c1e1b00 */
[----:B------:R0:W2:Y:S02]  /*02b0*/  LDG.E.64 R10, desc[UR4][R20.64] ;  /* 0x00000004140a7981 */ /* 0x0000a4000c1e1b00 */
[----:B---3--:R-:W-:-:S02]  /*02c0*/  DFMA R14, R8, R14, R16 ;  /* 0x0000000e080e722b */ /* 0x008fc40000000010 */
[----:B------:R-:W3:Y:S01]  /*02d0*/  LDG.E.64 R8, desc[UR4][R22.64+0x18] ;  /* 0x0000180416087981 */ /* 0x000ee2000c1e1b00 */
[----:B0-----:R-:W-:-:S05]  /*02e0*/  IMAD.WIDE R20, R0, 0x8, R20 ;  /* 0x0000000800147825 */ /* 0x001fca00078e0214 */
[----:B------:R-:W3:Y:S01]  /*02f0*/  LDG.E.64 R16, desc[UR4][R20.64] ;  /* 0x0000000414107981 */ /* 0x000ee2000c1e1b00 */
[C---:B------:R-:W-:Y:S01]  /*0300*/  IMAD.WIDE R18, R0.reuse, 0x8, R20 ;  /* 0x0000000800127825 */ /* 0x040fe200078e0214 */
[----:B--2---:R-:W-:Y:S02]  /*0310*/  DFMA R10, R12, R10, R14 ;  /* 0x0000000a0c0a722b */ /* 0x004fe4000000000e */
[----:B------:R-:W2:Y:S04]  /*0320*/  LDG.E.64 R20, desc[UR4][R22.64+0x38] ;  /* 0x0000380416147981 */ /* 0x000ea8000c1e1b00 */
[----:B------:R-:W4:Y:S04]  /*0330*/  LDG.E.64 R14, desc[UR4][R22.64+0x20] ;  /* 0x00002004160e7981 */ /* 0x000f28000c1e1b00 */
[----:B------:R-:W4:Y:S01]  /*0340*/  LDG.E.64 R12, desc[UR4][R18.64] ;  /* 0x00000004120c7981 */ /* 0x000f22000c1e1b00 */
[----:B------:R-:W-:Y:S01]  /*0350*/  IMAD.WIDE R28, R0, 0x8, R18 ;  /* 0x00000008001c7825 */ /* 0x000fe200078e0212 */
[----:B---3--:R-:W-:-:S02]  /*0360*/  DFMA R16, R8, R16, R10 ;  /* 0x000000100810722b */ /* 0x008fc4000000000a */
[----:B------:R-:W3:Y:S04]  /*0370*/  LDG.E.64 R8, desc[UR4][R22.64+0x28] ;  /* 0x0000280416087981 */ /* 0x000ee8000c1e1b00 */
[----:B------:R0:W3:Y:S02]  /*0380*/  LDG.E.64 R10, desc[UR4][R28.64] ;  /* 0x000000041c0a7981 */ /* 0x0000e4000c1e1b00 */
[----:B0-----:R-:W-:-:S04]  /*0390*/  IMAD.WIDE R28, R0, 0x8, R28 ;  /* 0x00000008001c7825 */ /* 0x001fc800078e021c */
[----:B------:R-:W-:-:S06]  /*03a0*/  IMAD.WIDE R18, R0, 0x8, R28 ;  /* 0x0000000800127825 */ /* 0x000fcc00078e021c */
[----:B------:R-:W2:Y:S01]  /*03b0*/  LDG.E.64 R18, desc[UR4][R18.64] ;  /* 0x0000000412127981 */ /* 0x000ea2000c1e1b00 */
[----:B----4-:R-:W-:-:S03]  /*03c0*/  DFMA R12, R14, R12, R16 ;  /* 0x0000000c0e0c722b */ /* 0x010fc60000000010 */
[----:B------:R-:W4:Y:S04]  /*03d0*/  LDG.E.64 R14, desc[UR4][R22.64+0x30] ;  /* 0x00003004160e7981 */ /* 0x000f28000c1e1b00 */
[----:B------:R-:W4:Y:S01]  /*03e0*/  LDG.E.64 R16, desc[UR4][R28.64] ;  /* 0x000000041c107981 */ /* 0x000f22000c1e1b00 */
[----:B------:R-:W-:Y:S01]  /*03f0*/  IADD3 R26, PT, PT, R26, 0x8, RZ ;  /* 0x000000081a1a7810 */ /* 0x000fe20007ffe0ff */
[----:B---3--:R-:W-:-:S03]  /*0400*/  DFMA R8, R8, R10, R12 ;  /* 0x0000000a0808722b */ /* 0x008fc6000000000c */
[----:B------:R-:W-:Y:S02]  /*0410*/  ISETP.NE.AND P1, PT, R26, RZ, PT ;  /* 0x000000ff1a00720c */ /* 0x000fe40003f25270 */
[----:B------:R-:W-:Y:S02]  /*0420*/  IADD3 R4, PT, PT, R4, 0x8, RZ ;  /* 0x0000000804047810 */ /* 0x000fe40007ffe0ff */
[----:B------:R-:W-:Y:S01]  /*0430*/  LEA R25, R0, R25, 0x3 ;  /* 0x0000001900197211 */ /* 0x000fe200078e18ff */
[----:B----4-:R-:W-:-:S08]  /*0440*/  DFMA R8, R14, R16, R8 ;  /* 0x000000100e08722b */ /* 0x010fd00000000008 */
[----:B--2---:R-:W-:Y:S01]  /*0450*/  DFMA R12, R20, R18, R8 ;  /* 0x00000012140c722b */ /* 0x004fe20000000008 */
[----:B------:R-:W-:Y:S10]  /*0460*/  @P1 BRA `(.L_x_2) ;  /* 0xfffffffc00601947 */ /* 0x000ff4000383ffff */
.L_x_1:
[----:B------:R-:W-:Y:S05]  /*0470*/  @!P0 BRA `(.L_x_0) ;  /* 0x0000000000d48947 */ /* 0x000fea0003800000 */
[----:B------:R-:W-:Y:S02]  /*0480*/  ISETP.GE.U32.AND P0, PT, R6, 0x4, PT ;  /* 0x000000040600780c */ /* 0x000fe40003f06070 */
[----:B------:R-:W-:-:S04]  /*0490*/  LOP3.LUT R4, R5, 0x3, RZ, 0xc0, !PT ;  /* 0x0000000305047812 */ /* 0x000fc800078ec0ff */
[----:B------:R-:W-:-:S07]  /*04a0*/  ISETP.NE.AND P1, PT, R4, RZ, PT ;  /* 0x000000ff0400720c */ /* 0x000fce0003f25270 */
[----:B------:R-:W-:Y:S06]  /*04b0*/  @!P0 BRA `(.L_x_3) ;  /* 0x0000000000588947 */ /* 0x000fec0003800000 */
[----:B------:R-:W0:Y:S01]  /*04c0*/  LDC.64 R28, c[0x0][0x380] ;  /* 0x0000e000ff1c7b82 */ /* 0x000e220000000a00 */
[----:B------:R-:W-:Y:S01]  /*04d0*/  IADD3 R9, PT, PT, R7, R24, RZ ;  /* 0x0000001807097210 */ /* 0x000fe20007ffe0ff */
[----:B------:R-:W-:-:S06]  /*04e0*/  IMAD R15, R24, R0, R3 ;  /* 0x00000000180f7224 */ /* 0x000fcc00078e0203 */
[----:B------:R-:W1:Y:S01]  /*04f0*/  LDC.64 R10, c[0x0][0x388] ;  /* 0x0000e200ff0a7b82 */ /* 0x000e620000000a00 */
[----:B0-----:R-:W-:-:S05]  /*0500*/  IMAD.WIDE R28, R9, 0x8, R28 ;  /* 0x00000008091c7825 */ /* 0x001fca00078e021c */
[----:B------:R-:W2:Y:S01]  /*0510*/  LDG.E.64 R26, desc[UR4][R28.64] ;  /* 0x000000041c1a7981 */ /* 0x000ea2000c1e1b00 */
[----:B-1----:R-:W-:-:S05]  /*0520*/  IMAD.WIDE R10, R15, 0x8, R10 ;  /* 0x000000080f0a7825 */ /* 0x002fca00078e020a */
[----:B------:R-:W2:Y:S01]  /*0530*/  LDG.E.64 R8, desc[UR4][R10.64] ;  /* 0x000000040a087981 */ /* 0x000ea2000c1e1b00 */
[----:B------:R-:W-:-:S05]  /*0540*/  IMAD.WIDE R16, R0, 0x8, R10 ;  /* 0x0000000800107825 */ /* 0x000fca00078e020a */
[----:B------:R-:W3:Y:S01]  /*0550*/  LDG.E.64 R14, desc[UR4][R16.64] ;  /* 0x00000004100e7981 */ /* 0x000ee2000c1e1b00 */
[----:B------:R-:W-:-:S03]  /*0560*/  IMAD.WIDE R20, R0, 0x8, R16 ;  /* 0x0000000800147825 */ /* 0x000fc600078e0210 */
[----:B------:R-:W3:Y:S04]  /*0570*/  LDG.E.64 R10, desc[UR4][R28.64+0x8] ;  /* 0x000008041c0a7981 */ /* 0x000ee8000c1e1b00 */
[----:B------:R-:W4:Y:S01]  /*0580*/  LDG.E.64 R18, desc[UR4][R20.64] ;  /* 0x0000000414127981 */ /* 0x000f22000c1e1b00 */
[----:B------:R-:W-:-:S03]  /*0590*/  IMAD.WIDE R22, R0, 0x8, R20 ;  /* 0x0000000800167825 */ /* 0x000fc600078e0214 */
[----:B------:R-:W4:Y:S04]  /*05a0*/  LDG.E.64 R16, desc[UR4][R28.64+0x10] ;  /* 0x000010041c107981 */ /* 0x000f28000c1e1b00 */
[----:B------:R-:W5:Y:S04]  /*05b0*/  LDG.E.64 R22, desc[UR4][R22.64] ;  /* 0x0000000416167981 */ /* 0x000f68000c1e1b00 */
[----:B------:R-:W5:Y:S01]  /*05c0*/  LDG.E.64 R20, desc[UR4][R28.64+0x18] ;  /* 0x000018041c147981 */ /* 0x000f62000c1e1b00 */
[----:B------:R-:W-:Y:S01]  /*05d0*/  IADD3 R24, PT, PT, R24, 0x4, RZ ;  /* 0x0000000418187810 */ /* 0x000fe20007ffe0ff */
[----:B--2---:R-:W-:-:S08]  /*05e0*/  DFMA R8, R26, R8, R12 ;  /* 0x000000081a08722b */ /* 0x004fd0000000000c */
[----:B---3--:R-:W-:-:S08]  /*05f0*/  DFMA R8, R10, R14, R8 ;  /* 0x0000000e0a08722b */ /* 0x008fd00000000008 */
[----:B----4-:R-:W-:-:S08]  /*0600*/  DFMA R8, R16, R18, R8 ;  /* 0x000000121008722b */ /* 0x010fd00000000008 */
[----:B-----5:R-:W-:-:S11]  /*0610*/  DFMA R12, R20, R22, R8 ;  /* 0x00000016140c722b */ /* 0x020fd60000000008 */
.L_x_3:
[----:B------:R-:W-:Y:S05]  /*0620*/  @!P1 BRA `(.L_x_0) ;  /* 0x0000000000689947 */ /* 0x000fea0003800000 */
[----:B------:R-:W0:Y:S01]  /*0630*/  LDC.64 R18, c[0x0][0x380] ;  /* 0x0000e000ff127b82 */ /* 0x000e220000000a00 */
[----:B------:R-:W-:Y:S02]  /*0640*/  ISETP.NE.AND P0, PT, R4, 0x1, PT ;  /* 0x000000010400780c */ /* 0x000fe40003f05270 */
[----:B------:R-:W-:-:S04]  /*0650*/  LOP3.LUT R5, R5, 0x1, RZ, 0xc0, !PT ;  /* 0x0000000105057812 */ /* 0x000fc800078ec0ff */
[----:B------:R-:W-:Y:S01]  /*0660*/  ISETP.NE.U32.AND P1, PT, R5, 0x1, PT ;  /* 0x000000010500780c */ /* 0x000fe20003f25070 */
[----:B------:R-:W1:Y:S06]  /*0670*/  LDC.64 R14, c[0x0][0x388] ;  /* 0x0000e200ff0e7b82 */ /* 0x000e6c0000000a00 */
[----:B------:R-:W-:Y:S01]  /*0680*/  @P0 IADD3 R17, PT, PT, R7, R24, RZ ;  /* 0x0000001807110210 */ /* 0x000fe20007ffe0ff */
[C---:B------:R-:W-:Y:S01]  /*0690*/  @P0 IMAD R21, R24.reuse, R0, R3 ;  /* 0x0000000018150224 */ /* 0x040fe200078e0203 */
[----:B------:R-:W2:Y:S08]  /*06a0*/  LDC.64 R10, c[0x0][0x380] ;  /* 0x0000e000ff0a7b82 */ /* 0x000eb00000000a00 */
[----:B------:R-:W3:Y:S01]  /*06b0*/  LDC.64 R8, c[0x0][0x388] ;  /* 0x0000e200ff087b82 */ /* 0x000ee20000000a00 */
[----:B0-----:R-:W-:Y:S01]  /*06c0*/  @P0 IMAD.WIDE R18, R17, 0x8, R18 ;  /* 0x0000000811120825 */ /* 0x001fe200078e0212 */
[----:B------:R-:W-:-:S03]  /*06d0*/  @P0 IADD3 R24, PT, PT, R24, 0x2, RZ ;  /* 0x0000000218180810 */ /* 0x000fc60007ffe0ff */
[----:B-1----:R-:W-:Y:S02]  /*06e0*/  @P0 IMAD.WIDE R20, R21, 0x8, R14 ;  /* 0x0000000815140825 */ /* 0x002fe400078e020e */
[----:B------:R-:W4:Y:S04]  /*06f0*/  @P0 LDG.E.64 R14, desc[UR4][R18.64] ;  /* 0x00000004120e0981 */ /* 0x000f28000c1e1b00 */
[----:B------:R-:W4:Y:S01]  /*0700*/  @P0 LDG.E.64 R4, desc[UR4][R20.64] ;  /* 0x0000000414040981 */ /* 0x000f22000c1e1b00 */
[----:B------:R-:W-:Y:S01]  /*0710*/  @P0 IMAD.WIDE R16, R0, 0x8, R20 ;  /* 0x0000000800100825 */ /* 0x000fe200078e0214 */
[----:B------:R-:W-:Y:S02]  /*0720*/  @!P1 IADD3 R23, PT, PT, R7, R24, RZ ;  /* 0x0000001807179210 */ /* 0x000fe40007ffe0ff */
[----:B------:R-:W5:Y:S01]  /*0730*/  @P0 LDG.E.64 R6, desc[UR4][R18.64+0x8] ;  /* 0x0000080412060981 */ /* 0x000f62000c1e1b00 */
[----:B------:R-:W-:-:S03]  /*0740*/  @!P1 IMAD R25, R24, R0, R3 ;  /* 0x0000000018199224 */ /* 0x000fc600078e0203 */
[----:B------:R-:W5:Y:S01]  /*0750*/  @P0 LDG.E.64 R16, desc[UR4][R16.64] ;  /* 0x0000000410100981 */ /* 0x000f62000c1e1b00 */
[----:B--2---:R-:W-:-:S04]  /*0760*/  @!P1 IMAD.WIDE R10, R23, 0x8, R10 ;  /* 0x00000008170a9825 */ /* 0x004fc800078e020a */
[----:B---3--:R-:W-:Y:S02]  /*0770*/  @!P1 IMAD.WIDE R8, R25, 0x8, R8 ;  /* 0x0000000819089825 */ /* 0x008fe400078e0208 */
[----:B------:R-:W2:Y:S04]  /*0780*/  @!P1 LDG.E.64 R10, desc[UR4][R10.64] ;  /* 0x000000040a0a9981 */ /* 0x000ea8000c1e1b00 */
[----:B------:R-:W2:Y:S01]  /*0790*/  @!P1 LDG.E.64 R8, desc[UR4][R8.64] ;  /* 0x0000000408089981 */ /* 0x000ea2000c1e1b00 */
[----:B----4-:R-:W-:-:S08]  /*07a0*/  @P0 DFMA R4, R14, R4, R12 ;  /* 0x000000040e04022b */ /* 0x010fd0000000000c */
[----:B-----5:R-:W-:-:S08]  /*07b0*/  @P0 DFMA R12, R6, R16, R4 ;  /* 0x00000010060c022b */ /* 0x020fd00000000004 */
[----:B--2---:R-:W-:-:S11]  /*07c0*/  @!P1 DFMA R12, R10, R8, R12 ;  /* 0x000000080a0c922b */ /* 0x004fd6000000000c */
.L_x_0:
[----:B------:R-:W0:Y:S01]  /*07d0*/  LDC.64 R4, c[0x0][0x390] ;  /* 0x0000e400ff047b82 */ /* 0x000e220000000a00 */
[----:B------:R-:W-:-:S04]  /*07e0*/  IMAD R3, R2, R0, R3 ;  /* 0x0000000002037224 */ /* 0x000fc800078e0203 */
[----:B0-----:R-:W-:-:S05]  /*07f0*/  IMAD.WIDE R2, R3, 0x8, R4 ;  /* 0x0000000803027825 */ /* 0x001fca00078e0204 */
[----:B------:R-:W-:Y:S01]  /*0800*/  STG.E.64 desc[UR4][R2.64], R12 ;  /* 0x0000000c02007986 */ /* 0x000fe2000c101b04 */
[----:B------:R-:W-:Y:S05]  /*0810*/  EXIT ;  /* 0x000000000000794d */ /* 0x000fea0003800000 */
.L_x_4:
[----:B------:R-:W-:-:S00]  /*0820*/  BRA `(.L_x_4) ;  /* 0xfffffffc00fc7947 */ /* 0x000fc0000383ffff */
[----:B------:R-:W-:-:S00]  /*0830*/  NOP ;  /* 0x0000000000007918 */ /* 0x000fc00000000000 */
        /* <DEDUP_REMOVED lines=12> */
.L_x_5:


//--------------------- .nv.shared.reserved.0     --------------------------
	.section	.nv.shared.reserved.0,"aw",@nobits
	.weak		__nv_reservedSMEM_offset_0_alias
	.size		__nv_reservedSMEM_offset_0_alias, 0, 64
	.other		__nv_reservedSMEM_offset_0_alias,@"STO_CUDA_RESERVED_SHARED STV_DEFAULT"
__nv_reservedSMEM_offset_0_alias:
	.zero		0
	.zero		64


//--------------------- .nv.constant0._Z20matrixMultipleKernelPdS_S_iii --------------------------
	.section	.nv.constant0._Z20matrixMultipleKernelPdS_S_iii,"a",@progbits
	.sectionflags	@""
	.align	4
.nv.constant0._Z20matrixMultipleKernelPdS_S_iii:
	.zero		932


//--------------------- SYMBOLS --------------------------

	.type		.nv.reservedSmem.offset0,@object
	.size		.nv.reservedSmem.offset0,0x4
